//
// Generated by NVIDIA NVVM Compiler
//
// Compiler Build ID: CL-36424714
// Cuda compilation tools, release 13.0, V13.0.88
// Based on NVVM 20.0.0
//

.version 9.0
.target sm_100
.address_size 64

	// .globl	_Z4kAddPfS_S_i
.extern .func __assertfail
(
	.param .b64 __assertfail_param_0,
	.param .b64 __assertfail_param_1,
	.param .b32 __assertfail_param_2,
	.param .b64 __assertfail_param_3,
	.param .b64 __assertfail_param_4
)
;
.global .align 1 .b8 __unnamed_1[42] = {118, 111, 105, 100, 32, 107, 65, 100, 100, 40, 102, 108, 111, 97, 116, 32, 42, 44, 32, 102, 108, 111, 97, 116, 32, 42, 44, 32, 102, 108, 111, 97, 116, 32, 42, 44, 32, 105, 110, 116, 41};
.global .align 1 .b8 $str[8] = {105, 100, 120, 32, 60, 32, 78};
.global .align 1 .b8 $str$1[27] = {47, 116, 109, 112, 47, 115, 97, 115, 115, 95, 99, 117, 95, 53, 111, 103, 106, 113, 97, 102, 112, 47, 107, 46, 99, 117};

.visible .entry _Z4kAddPfS_S_i(
	.param .u64 .ptr .align 1 _Z4kAddPfS_S_i_param_0,
	.param .u64 .ptr .align 1 _Z4kAddPfS_S_i_param_1,
	.param .u64 .ptr .align 1 _Z4kAddPfS_S_i_param_2,
	.param .u32 _Z4kAddPfS_S_i_param_3
)
{
	.reg .pred 	%p<2>;
	.reg .b32 	%r<6>;
	.reg .b32 	%f<4>;
	.reg .b64 	%rd<17>;

	ld.param.u64 	%rd1, [_Z4kAddPfS_S_i_param_0];
	ld.param.u64 	%rd2, [_Z4kAddPfS_S_i_param_1];
	ld.param.u64 	%rd3, [_Z4kAddPfS_S_i_param_2];
	ld.param.u32 	%r2, [_Z4kAddPfS_S_i_param_3];
	mov.u32 	%r3, %ctaid.x;
	shl.b32 	%r4, %r3, 8;
	mov.u32 	%r5, %tid.x;
	add.s32 	%r1, %r4, %r5;
	setp.lt.s32 	%p1, %r1, %r2;
	@%p1 bra 	$L__BB0_2;
	mov.u64 	%rd4, $str;
	cvta.global.u64 	%rd5, %rd4;
	mov.u64 	%rd6, $str$1;
	cvta.global.u64 	%rd7, %rd6;
	mov.u64 	%rd8, __unnamed_1;
	cvta.global.u64 	%rd9, %rd8;
	{ // callseq 0, 0
	.param .b64 param0;
	st.param.b64 	[param0], %rd5;
	.param .b64 param1;
	st.param.b64 	[param1], %rd7;
	.param .b32 param2;
	st.param.b32 	[param2], 78;
	.param .b64 param3;
	st.param.b64 	[param3], %rd9;
	.param .b64 param4;
	st.param.b64 	[param4], 1;
	call.uni 
	__assertfail, 
	(
	param0, 
	param1, 
	param2, 
	param3, 
	param4
	);
	} // callseq 0
$L__BB0_2:
	cvta.to.global.u64 	%rd10, %rd2;
	cvta.to.global.u64 	%rd11, %rd3;
	cvta.to.global.u64 	%rd12, %rd1;
	mul.wide.s32 	%rd13, %r1, 4;
	add.s64 	%rd14, %rd10, %rd13;
	ld.global.f32 	%f1, [%rd14];
	add.s64 	%rd15, %rd11, %rd13;
	ld.global.f32 	%f2, [%rd15];
	add.f32 	%f3, %f1, %f2;
	add.s64 	%rd16, %rd12, %rd13;
	st.global.f32 	[%rd16], %f3;
	ret;

}


// ===== COMPILED SASS (sm_100) =====

	.target	sm_100

	.elftype	@"ET_EXEC"


//--------------------- .note.nv.tkinfo           --------------------------
	.section	.note.nv.tkinfo,"",@"SHT_NOTE"
	.sectionflags	@"SHF_NOTE_NV_TKINFO"
	.tkinfo
        /*0018*/ 	.word	0x00000002
        /*0030*/ 	.string	""
        /*0030*/ 	.string	"ptxas"
        /*0030*/ 	.string	"Cuda compilation tools, release 13.0, V13.0.88"
        /*0030*/ 	.string	"Build cuda_13.0.r13.0/compiler.36424714_0"
        /*0030*/ 	.string	"-arch sm_100 -m 64 "



//--------------------- .note.nv.cuinfo           --------------------------
	.section	.note.nv.cuinfo,"",@"SHT_NOTE"
	.sectionflags	@"SHF_NOTE_NV_CUINFO"
        /*0018*/ 	.short	0x0002
        /*001a*/ 	.short	0x0064
        /*001c*/ 	.short	0x0082
	.zero		2


//--------------------- .nv.info                  --------------------------
	.section	.nv.info,"",@"SHT_CUDA_INFO"
	.align	4


	//----- nvinfo : EIATTR_REGCOUNT
	.align		4
        /*0000*/ 	.byte	0x04, 0x2f
        /*0002*/ 	.short	(.L_4 - .L_3)
	.align		4
.L_3:
        /*0004*/ 	.word	index@(_Z4kAddPfS_S_i)
        /*0008*/ 	.word	0x00000018


	//----- nvinfo : EIATTR_FRAME_SIZE
	.align		4
.L_4:
        /*000c*/ 	.byte	0x04, 0x11
        /*000e*/ 	.short	(.L_6 - .L_5)
	.align		4
.L_5:
        /*0010*/ 	.word	index@(_Z4kAddPfS_S_i)
        /*0014*/ 	.word	0x00000000


	//----- nvinfo : EIATTR_MIN_STACK_SIZE
	.align		4
.L_6:
        /*0018*/ 	.byte	0x04, 0x12
        /*001a*/ 	.short	(.L_8 - .L_7)
	.align		4
.L_7:
        /*001c*/ 	.word	index@(_Z4kAddPfS_S_i)
        /*0020*/ 	.word	0x00000000
.L_8:


//--------------------- .nv.compat                --------------------------
	.section	.nv.compat,"",@"SHT_CUDA_COMPAT_INFO"
	.align	4
        /*0000*/ 	.byte	0x02, 0x09, 0x00, 0x00, 0x02, 0x02, 0x01, 0x00, 0x02, 0x05, 0x05, 0x00, 0x03, 0x07, 0x01, 0x01
        /*0010*/ 	.byte	0x02, 0x03, 0x00, 0x00, 0x02, 0x06, 0x01, 0x00, 0x04, 0x0b, 0x08, 0x00, 0x09, 0x00, 0x00, 0x00
        /*0020*/ 	.byte	0x00, 0x00, 0x00, 0x00


//--------------------- .nv.info._Z4kAddPfS_S_i   --------------------------
	.section	.nv.info._Z4kAddPfS_S_i,"",@"SHT_CUDA_INFO"
	.sectionflags	@""
	.align	4


	//----- nvinfo : EIATTR_CUDA_API_VERSION
	.align		4
        /*0000*/ 	.byte	0x04, 0x37
        /*0002*/ 	.short	(.L_10 - .L_9)
.L_9:
        /*0004*/ 	.word	0x00000082


	//----- nvinfo : EIATTR_KPARAM_INFO
	.align		4
.L_10:
        /*0008*/ 	.byte	0x04, 0x17
        /*000a*/ 	.short	(.L_12 - .L_11)
.L_11:
        /*000c*/ 	.word	0x00000000
        /*0010*/ 	.short	0x0003
        /*0012*/ 	.short	0x0018
        /*0014*/ 	.byte	0x00, 0xf0, 0x11, 0x00


	//----- nvinfo : EIATTR_KPARAM_INFO
	.align		4
.L_12:
        /*0018*/ 	.byte	0x04, 0x17
        /*001a*/ 	.short	(.L_14 - .L_13)
.L_13:
        /*001c*/ 	.word	0x00000000
        /*0020*/ 	.short	0x0002
        /*0022*/ 	.short	0x0010
        /*0024*/ 	.byte	0x00, 0xf5, 0x21, 0x00


	//----- nvinfo : EIATTR_KPARAM_INFO
	.align		4
.L_14:
        /*0028*/ 	.byte	0x04, 0x17
        /*002a*/ 	.short	(.L_16 - .L_15)
.L_15:
        /*002c*/ 	.word	0x00000000
        /*0030*/ 	.short	0x0001
        /*0032*/ 	.short	0x0008
        /*0034*/ 	.byte	0x00, 0xf5, 0x21, 0x00


	//----- nvinfo : EIATTR_KPARAM_INFO
	.align		4
.L_16:
        /*0038*/ 	.byte	0x04, 0x17
        /*003a*/ 	.short	(.L_18 - .L_17)
.L_17:
        /*003c*/ 	.word	0x00000000
        /*0040*/ 	.short	0x0000
        /*0042*/ 	.short	0x0000
        /*0044*/ 	.byte	0x00, 0xf5, 0x21, 0x00


	//----- nvinfo : EIATTR_SPARSE_MMA_MASK
	.align		4
.L_18:
        /*0048*/ 	.byte	0x03, 0x50
        /*004a*/ 	.short	0x0000


	//----- nvinfo : EIATTR_MAXREG_COUNT
	.align		4
        /*004c*/ 	.byte	0x03, 0x1b
        /*004e*/ 	.short	0x00ff


	//----- nvinfo : EIATTR_EXTERNS
	.align		4
        /*0050*/ 	.byte	0x04, 0x0f
        /*0052*/ 	.short	(.L_20 - .L_19)


	//   ....[0]....
	.align		4
.L_19:
        /*0054*/ 	.word	index@(__assertfail)


	//----- nvinfo : EIATTR_MERCURY_ISA_VERSION
	.align		4
.L_20:
        /*0058*/ 	.byte	0x03, 0x5f
        /*005a*/ 	.short	0x0101


	//----- nvinfo : EIATTR_VRC_CTA_INIT_COUNT
	.align		4
        /*005c*/ 	.byte	0x02, 0x4a
	.zero		1
	.zero		1


	//----- nvinfo : EIATTR_SYSCALL_OFFSETS
	.align		4
        /*0060*/ 	.byte	0x04, 0x46
        /*0062*/ 	.short	(.L_22 - .L_21)


	//   ....[0]....
.L_21:
        /*0064*/ 	.word	0x00000180


	//----- nvinfo : EIATTR_EXIT_INSTR_OFFSETS
	.align		4
.L_22:
        /*0068*/ 	.byte	0x04, 0x1c
        /*006a*/ 	.short	(.L_24 - .L_23)


	//   ....[0]....
.L_23:
        /*006c*/ 	.word	0x00000240


	//----- nvinfo : EIATTR_CRS_STACK_SIZE
	.align		4
.L_24:
        /*0070*/ 	.byte	0x04, 0x1e
        /*0072*/ 	.short	(.L_26 - .L_25)
.L_25:
        /*0074*/ 	.word	0x00000000


	//----- nvinfo : EIATTR_CBANK_PARAM_SIZE
	.align		4
.L_26:
        /*0078*/ 	.byte	0x03, 0x19
        /*007a*/ 	.short	0x001c


	//----- nvinfo : EIATTR_PARAM_CBANK
	.align		4
        /*007c*/ 	.byte	0x04, 0x0a
        /*007e*/ 	.short	(.L_28 - .L_27)
	.align		4
.L_27:
        /*0080*/ 	.word	index@(.nv.constant0._Z4kAddPfS_S_i)
        /*0084*/ 	.short	0x0380
        /*0086*/ 	.short	0x001c


	//----- nvinfo : EIATTR_SW_WAR
	.align		4
.L_28:
        /*0088*/ 	.byte	0x04, 0x36
        /*008a*/ 	.short	(.L_30 - .L_29)
.L_29:
        /*008c*/ 	.word	0x00000008
.L_30:


//--------------------- .nv.callgraph             --------------------------
	.section	.nv.callgraph,"",@"SHT_CUDA_CALLGRAPH"
	.align	4
	.sectionentsize	8
	.align		4
        /*0000*/ 	.word	0x00000000
	.align		4
        /*0004*/ 	.word	0xffffffff
	.align		4
        /*0008*/ 	.word	index@(_Z4kAddPfS_S_i)
	.align		4
        /*000c*/ 	.word	index@(__assertfail)
	.align		4
        /*0010*/ 	.word	0x00000000
	.align		4
        /*0014*/ 	.word	0xfffffffe
	.align		4
        /*0018*/ 	.word	0x00000000
	.align		4
        /*001c*/ 	.word	0xfffffffd
	.align		4
        /*0020*/ 	.word	0x00000000
	.align		4
        /*0024*/ 	.word	0xfffffffc


//--------------------- .nv.constant4             --------------------------
	.section	.nv.constant4,"a",@progbits
	.align	8
	.align		8
.nv.constant4:
        /*0000*/ 	.dword	__assertfail
	.align		8
        /*0008*/ 	.dword	__unnamed_1
	.align		8
        /*0010*/ 	.dword	$str
	.align		8
        /*0018*/ 	.dword	$str$1


//--------------------- .text._Z4kAddPfS_S_i      --------------------------
	.section	.text._Z4kAddPfS_S_i,"ax",@progbits
	.align	128
        .global         _Z4kAddPfS_S_i
        .type           _Z4kAddPfS_S_i,@function
        .size           _Z4kAddPfS_S_i,(.L_x_3 - _Z4kAddPfS_S_i)
        .other          _Z4kAddPfS_S_i,@"STO_CUDA_ENTRY STV_DEFAULT"
_Z4kAddPfS_S_i:
.text._Z4kAddPfS_S_i:
[----:B------:R-:W0:Y:S01]  /*0000*/  LDC R1, c[0x0][0x37c] ;  /* 0x0000df00ff017b82 */ /* 0x000e220000000800 */
[----:B------:R-:W1:Y:S01]  /*0010*/  S2R R16, SR_CTAID.X ;  /* 0x0000000000107919 */ /* 0x000e620000002500 */
[----:B------:R-:W2:Y:S01]  /*0020*/  LDCU UR4, c[0x0][0x398] ;  /* 0x00007300ff0477ac */ /* 0x000ea20008000800 */
[----:B------:R-:W-:Y:S01]  /*0030*/  BSSY.RECONVERGENT B6, `(.L_x_0) ;  /* 0x0000016000067945 */ /* 0x000fe20003800200 */
[----:B------:R-:W1:Y:S01]  /*0040*/  S2R R3, SR_TID.X ;  /* 0x0000000000037919 */ /* 0x000e620000002100 */
[----:B------:R-:W3:Y:S01]  /*0050*/  LDCU.64 UR36, c[0x0][0x358] ;  /* 0x00006b00ff2477ac */ /* 0x000ee20008000a00 */
[----:B-1----:R-:W-:-:S04]  /*0060*/  LEA R16, R16, R3, 0x8 ;  /* 0x0000000310107211 */ /* 0x002fc800078e40ff */
[----:B--2---:R-:W-:-:S13]  /*0070*/  ISETP.GE.AND P0, PT, R16, UR4, PT ;  /* 0x0000000410007c0c */ /* 0x004fda000bf06270 */
[----:B0--3--:R-:W-:Y:S05]  /*0080*/  @!P0 BRA `(.L_x_1) ;  /* 0x0000000000408947 */ /* 0x009fea0003800000 */
[----:B------:R-:W-:Y:S01]  /*0090*/  MOV R0, 0x0 ;  /* 0x0000000000007802 */ /* 0x000fe20000000f00 */
[----:B------:R-:W0:Y:S01]  /*00a0*/  LDCU.64 UR4, c[0x4][0x10] ;  /* 0x01000200ff0477ac */ /* 0x000e220008000a00 */
[----:B------:R-:W-:Y:S02]  /*00b0*/  HFMA2 R12, -RZ, RZ, 0, 5.9604644775390625e-08 ;  /* 0x00000001ff0c7431 */ /* 0x000fe400000001ff */
[----:B------:R-:W-:Y:S01]  /*00c0*/  IMAD.MOV.U32 R8, RZ, RZ, 0x4e ;  /* 0x0000004eff087424 */ /* 0x000fe200078e00ff */
[----:B------:R1:W2:Y:S01]  /*00d0*/  LDC.64 R2, c[0x4][R0] ;  /* 0x0100000000027b82 */ /* 0x0002a20000000a00 */
[----:B------:R-:W3:Y:S01]  /*00e0*/  LDCU.64 UR6, c[0x4][0x18] ;  /* 0x01000300ff0677ac */ /* 0x000ee20008000a00 */
[----:B------:R-:W-:Y:S01]  /*00f0*/  MOV R13, RZ ;  /* 0x000000ff000d7202 */ /* 0x000fe20000000f00 */
[----:B------:R-:W4:Y:S01]  /*0100*/  LDCU.64 UR8, c[0x4][0x8] ;  /* 0x01000100ff0877ac */ /* 0x000f220008000a00 */
[----:B0-----:R-:W-:Y:S01]  /*0110*/  IMAD.U32 R4, RZ, RZ, UR4 ;  /* 0x00000004ff047e24 */ /* 0x001fe2000f8e00ff */
[----:B------:R-:W-:Y:S01]  /*0120*/  MOV R5, UR5 ;  /* 0x0000000500057c02 */ /* 0x000fe20008000f00 */
[----:B---3--:R-:W-:Y:S01]  /*0130*/  IMAD.U32 R6, RZ, RZ, UR6 ;  /* 0x00000006ff067e24 */ /* 0x008fe2000f8e00ff */
[----:B------:R-:W-:Y:S01]  /*0140*/  MOV R7, UR7 ;  /* 0x0000000700077c02 */ /* 0x000fe20008000f00 */
[----:B----4-:R-:W-:Y:S01]  /*0150*/  IMAD.U32 R10, RZ, RZ, UR8 ;  /* 0x00000008ff0a7e24 */ /* 0x010fe2000f8e00ff */
[----:B-1----:R-:W-:-:S07]  /*0160*/  MOV R11, UR9 ;  /* 0x00000009000b7c02 */ /* 0x002fce0008000f00 */
[----:B------:R-:W-:-:S07]  /*0170*/  LEPC R20, `(.L_x_1) ;  /* 0x000000001014794e */ /* 0x000fce0000000000 */
[----:B--2---:R-:W-:Y:S05]  /*0180*/  CALL.ABS.NOINC R2 ;  /* 0x0000000002007343 */ /* 0x004fea0003c00000 */
.L_x_1:
[----:B------:R-:W-:Y:S05]  /*0190*/  BSYNC.RECONVERGENT B6 ;  /* 0x0000000000067941 */ /* 0x000fea0003800200 */
.L_x_0:
[----:B------:R-:W0:Y:S08]  /*01a0*/  LDC.64 R2, c[0x0][0x388] ;  /* 0x0000e200ff027b82 */ /* 0x000e300000000a00 */
[----:B------:R-:W1:Y:S08]  /*01b0*/  LDC.64 R4, c[0x0][0x390] ;  /* 0x0000e400ff047b82 */ /* 0x000e700000000a00 */
[----:B------:R-:W2:Y:S01]  /*01c0*/  LDC.64 R6, c[0x0][0x380] ;  /* 0x0000e000ff067b82 */ /* 0x000ea20000000a00 */
[----:B0-----:R-:W-:-:S06]  /*01d0*/  IMAD.WIDE R2, R16, 0x4, R2 ;  /* 0x0000000410027825 */ /* 0x001fcc00078e0202 */
[----:B------:R-:W3:Y:S01]  /*01e0*/  LDG.E R2, desc[UR36][R2.64] ;  /* 0x0000002402027981 */ /* 0x000ee2000c1e1900 */
[----:B-1----:R-:W-:-:S06]  /*01f0*/  IMAD.WIDE R4, R16, 0x4, R4 ;  /* 0x0000000410047825 */ /* 0x002fcc00078e0204 */
[----:B------:R-:W3:Y:S01]  /*0200*/  LDG.E R5, desc[UR36][R4.64] ;  /* 0x0000002404057981 */ /* 0x000ee2000c1e1900 */
[----:B--2---:R-:W-:-:S04]  /*0210*/  IMAD.WIDE R16, R16, 0x4, R6 ;  /* 0x0000000410107825 */ /* 0x004fc800078e0206 */
[----:B---3--:R-:W-:-:S05]  /*0220*/  FADD R7, R2, R5 ;  /* 0x0000000502077221 */ /* 0x008fca0000000000 */
[----:B------:R-:W-:Y:S01]  /*0230*/  STG.E desc[UR36][R16.64], R7 ;  /* 0x0000000710007986 */ /* 0x000fe2000c101924 */
[----:B------:R-:W-:Y:S05]  /*0240*/  EXIT ;  /* 0x000000000000794d */ /* 0x000fea0003800000 */
.L_x_2:
[----:B------:R-:W-:-:S00]  /*0250*/  BRA `(.L_x_2) ;  /* 0xfffffffc00fc7947 */ /* 0x000fc0000383ffff */
[----:B------:R-:W-:-:S00]  /*0260*/  NOP ;  /* 0x0000000000007918 */ /* 0x000fc00000000000 */
        /* <DEDUP_REMOVED lines=9> */
.L_x_3:


//--------------------- .nv.global.init           --------------------------
	.section	.nv.global.init,"aw",@progbits
.nv.global.init:
	.type		$str,@object
	.size		$str,($str$1 - $str)
$str:
        /*0000*/ 	.byte	0x69, 0x64, 0x78, 0x20, 0x3c, 0x20, 0x4e, 0x00
	.type		$str$1,@object
	.size		$str$1,(__unnamed_1 - $str$1)
$str$1:
        /*0008*/ 	.byte	0x2f, 0x74, 0x6d, 0x70, 0x2f, 0x73, 0x61, 0x73, 0x73, 0x5f, 0x63, 0x75, 0x5f, 0x35, 0x6f, 0x67
        /*0018*/ 	.byte	0x6a, 0x71, 0x61, 0x66, 0x70, 0x2f, 0x6b, 0x2e, 0x63, 0x75, 0x00
	.type		__unnamed_1,@object
	.size		__unnamed_1,(.L_0 - __unnamed_1)
__unnamed_1:
        /*0023*/ 	.byte	0x76, 0x6f, 0x69, 0x64, 0x20, 0x6b, 0x41, 0x64, 0x64, 0x28, 0x66, 0x6c, 0x6f, 0x61, 0x74, 0x20
        /*0033*/ 	.byte	0x2a, 0x2c, 0x20, 0x66, 0x6c, 0x6f, 0x61, 0x74, 0x20, 0x2a, 0x2c, 0x20, 0x66, 0x6c, 0x6f, 0x61
        /*0043*/ 	.byte	0x74, 0x20, 0x2a, 0x2c, 0x20, 0x69, 0x6e, 0x74, 0x29, 0x00
.L_0:


//--------------------- .nv.shared.reserved.0     --------------------------
	.section	.nv.shared.reserved.0,"aw",@nobits
	.weak		__nv_reservedSMEM_offset_0_alias
	.size		__nv_reservedSMEM_offset_0_alias, 0, 64
	.other		__nv_reservedSMEM_offset_0_alias,@"STO_CUDA_RESERVED_SHARED STV_DEFAULT"
__nv_reservedSMEM_offset_0_alias:
	.zero		0
	.zero		64


//--------------------- .nv.constant0._Z4kAddPfS_S_i --------------------------
	.section	.nv.constant0._Z4kAddPfS_S_i,"a",@progbits
	.sectionflags	@""
	.align	4
.nv.constant0._Z4kAddPfS_S_i:
	.zero		924


//--------------------- SYMBOLS --------------------------

	.type		.nv.reservedSmem.offset0,@object
	.size		.nv.reservedSmem.offset0,0x4
	.type		__assertfail,@function
